	.headerflags	@"EF_CUDA_TEXMODE_UNIFIED EF_CUDA_64BIT_ADDRESS EF_CUDA_ACCELERATORS EF_CUDA_SM90 EF_CUDA_VIRTUAL_SM(EF_CUDA_SM90)"
	.elftype	@"ET_EXEC"


//--------------------- .nv.info                  --------------------------
	.section	.nv.info,"",@"SHT_CUDA_INFO"
	.align	4


	//----- nvinfo : EIATTR_REGCOUNT
	.align		4
        /*0000*/ 	.byte	0x04, 0x2f
        /*0002*/ 	.short	(.L_1 - .L_0)
	.align		4
.L_0:
        /*0004*/ 	.word	index@(triton_poi_fused__unsafe_index_add_mul_sub_10)
        /*0008*/ 	.word	0x00000019


	//----- nvinfo : EIATTR_MIN_STACK_SIZE
	.align		4
.L_1:
        /*000c*/ 	.byte	0x04, 0x12
        /*000e*/ 	.short	(.L_3 - .L_2)
	.align		4
.L_2:
        /*0010*/ 	.word	index@(triton_poi_fused__unsafe_index_add_mul_sub_10)
        /*0014*/ 	.word	0x00000000


	//----- nvinfo : EIATTR_FRAME_SIZE
	.align		4
.L_3:
        /*0018*/ 	.byte	0x04, 0x11
        /*001a*/ 	.short	(.L_5 - .L_4)
	.align		4
.L_4:
        /*001c*/ 	.word	index@(triton_poi_fused__unsafe_index_add_mul_sub_10)
        /*0020*/ 	.word	0x00000000


	//----- nvinfo : EIATTR_MIN_STACK_SIZE
	.align		4
.L_5:
        /*0024*/ 	.byte	0x04, 0x12
        /*0026*/ 	.short	(.L_7 - .L_6)
	.align		4
.L_6:
        /*0028*/ 	.word	index@(triton_poi_fused__unsafe_index_add_mul_sub_10)
        /*002c*/ 	.word	0x00000000
.L_7:


//--------------------- .nv.info.triton_poi_fused__unsafe_index_add_mul_sub_10 --------------------------
	.section	.nv.info.triton_poi_fused__unsafe_index_add_mul_sub_10,"",@"SHT_CUDA_INFO"
	.sectionflags	@""
	.align	4


	//----- nvinfo : EIATTR_CUDA_API_VERSION
	.align		4
        /*0000*/ 	.byte	0x04, 0x37
        /*0002*/ 	.short	(.L_9 - .L_8)
.L_8:
        /*0004*/ 	.word	0x0000007c


	//----- nvinfo : EIATTR_KPARAM_INFO
	.align		4
.L_9:
        /*0008*/ 	.byte	0x04, 0x17
        /*000a*/ 	.short	(.L_11 - .L_10)
.L_10:
        /*000c*/ 	.word	0x00000000
        /*0010*/ 	.short	0x0006
        /*0012*/ 	.short	0x0030
        /*0014*/ 	.byte	0x00, 0xf0, 0x11, 0x00


	//----- nvinfo : EIATTR_KPARAM_INFO
	.align		4
.L_11:
        /*0018*/ 	.byte	0x04, 0x17
        /*001a*/ 	.short	(.L_13 - .L_12)
.L_12:
        /*001c*/ 	.word	0x00000000
        /*0020*/ 	.short	0x0005
        /*0022*/ 	.short	0x0028
        /*0024*/ 	.byte	0x00, 0xf4, 0x21, 0x00


	//----- nvinfo : EIATTR_KPARAM_INFO
	.align		4
.L_13:
        /*0028*/ 	.byte	0x04, 0x17
        /*002a*/ 	.short	(.L_15 - .L_14)
.L_14:
        /*002c*/ 	.word	0x00000000
        /*0030*/ 	.short	0x0004
        /*0032*/ 	.short	0x0020
        /*0034*/ 	.byte	0x00, 0xf4, 0x21, 0x00


	//----- nvinfo : EIATTR_KPARAM_INFO
	.align		4
.L_15:
        /*0038*/ 	.byte	0x04, 0x17
        /*003a*/ 	.short	(.L_17 - .L_16)
.L_16:
        /*003c*/ 	.word	0x00000000
        /*0040*/ 	.short	0x0003
        /*0042*/ 	.short	0x0018
        /*0044*/ 	.byte	0x00, 0xf4, 0x21, 0x00


	//----- nvinfo : EIATTR_KPARAM_INFO
	.align		4
.L_17:
        /*0048*/ 	.byte	0x04, 0x17
        /*004a*/ 	.short	(.L_19 - .L_18)
.L_18:
        /*004c*/ 	.word	0x00000000
        /*0050*/ 	.short	0x0002
        /*0052*/ 	.short	0x0010
        /*0054*/ 	.byte	0x00, 0xf4, 0x21, 0x00


	//----- nvinfo : EIATTR_KPARAM_INFO
	.align		4
.L_19:
        /*0058*/ 	.byte	0x04, 0x17
        /*005a*/ 	.short	(.L_21 - .L_20)
.L_20:
        /*005c*/ 	.word	0x00000000
        /*0060*/ 	.short	0x0001
        /*0062*/ 	.short	0x0008
        /*0064*/ 	.byte	0x00, 0xf4, 0x21, 0x00


	//----- nvinfo : EIATTR_KPARAM_INFO
	.align		4
.L_21:
        /*0068*/ 	.byte	0x04, 0x17
        /*006a*/ 	.short	(.L_23 - .L_22)
.L_22:
        /*006c*/ 	.word	0x00000000
        /*0070*/ 	.short	0x0000
        /*0072*/ 	.short	0x0000
        /*0074*/ 	.byte	0x00, 0xf4, 0x21, 0x00


	//----- nvinfo : EIATTR_SPARSE_MMA_MASK
	.align		4
.L_23:
        /*0078*/ 	.byte	0x03, 0x50
        /*007a*/ 	.short	0x0000


	//----- nvinfo : EIATTR_MAXREG_COUNT
	.align		4
        /*007c*/ 	.byte	0x03, 0x1b
        /*007e*/ 	.short	0x00ff


	//----- nvinfo : EIATTR_EXIT_INSTR_OFFSETS
	.align		4
        /*0080*/ 	.byte	0x04, 0x1c
        /*0082*/ 	.short	(.L_25 - .L_24)


	//   ....[0]....
.L_24:
        /*0084*/ 	.word	0x000004e0


	//----- nvinfo : EIATTR_REQNTID
	.align		4
.L_25:
        /*0088*/ 	.byte	0x04, 0x10
        /*008a*/ 	.short	(.L_27 - .L_26)
.L_26:
        /*008c*/ 	.word	0x00000080
        /*0090*/ 	.word	0x00000001
        /*0094*/ 	.word	0x00000001


	//----- nvinfo : EIATTR_CBANK_PARAM_SIZE
	.align		4
.L_27:
        /*0098*/ 	.byte	0x03, 0x19
        /*009a*/ 	.short	0x0034


	//----- nvinfo : EIATTR_PARAM_CBANK
	.align		4
        /*009c*/ 	.byte	0x04, 0x0a
        /*009e*/ 	.short	(.L_29 - .L_28)
	.align		4
.L_28:
        /*00a0*/ 	.word	index@(.nv.constant0.triton_poi_fused__unsafe_index_add_mul_sub_10)
        /*00a4*/ 	.short	0x0210
        /*00a6*/ 	.short	0x0034


	//----- nvinfo : EIATTR_SW_WAR
	.align		4
.L_29:
        /*00a8*/ 	.byte	0x04, 0x36
        /*00aa*/ 	.short	(.L_31 - .L_30)
.L_30:
        /*00ac*/ 	.word	0x00000008
.L_31:


//--------------------- .nv.callgraph             --------------------------
	.section	.nv.callgraph,"",@"SHT_CUDA_CALLGRAPH"
	.align	4
	.sectionentsize	8
	.align		4
        /*0000*/ 	.word	0x00000000
	.align		4
        /*0004*/ 	.word	0xffffffff
	.align		4
        /*0008*/ 	.word	0x00000000
	.align		4
        /*000c*/ 	.word	0xfffffffe
	.align		4
        /*0010*/ 	.word	0x00000000
	.align		4
        /*0014*/ 	.word	0xfffffffd
	.align		4
        /*0018*/ 	.word	0x00000000
	.align		4
        /*001c*/ 	.word	0xfffffffc


//--------------------- .text.triton_poi_fused__unsafe_index_add_mul_sub_10 --------------------------
	.section	.text.triton_poi_fused__unsafe_index_add_mul_sub_10,"ax",@progbits
	.align	128
        .global         triton_poi_fused__unsafe_index_add_mul_sub_10
        .type           triton_poi_fused__unsafe_index_add_mul_sub_10,@function
        .size           triton_poi_fused__unsafe_index_add_mul_sub_10,(.L_x_1 - triton_poi_fused__unsafe_index_add_mul_sub_10)
        .other          triton_poi_fused__unsafe_index_add_mul_sub_10,@"STO_CUDA_ENTRY STV_DEFAULT"
triton_poi_fused__unsafe_index_add_mul_sub_10:
.text.triton_poi_fused__unsafe_index_add_mul_sub_10:
[----:B------:R-:W-:Y:S01]  /*0000*/  LDC R1, c[0x0][0x28] ;  /* 0x00000a00ff017b82 */ /* 0x000fe20000000800 */
[----:B------:R-:W1:Y:S07]  /*0010*/  S2R R0, SR_TID.X ;  /* 0x0000000000007919 */ /* 0x000e6e0000002100 */
[----:B------:R-:W2:Y:S01]  /*0020*/  LDC.64 R14, c[0x0][0x210] ;  /* 0x00008400ff0e7b82 */ /* 0x000ea20000000a00 */
[----:B------:R-:W-:Y:S01]  /*0030*/  ULDC.64 UR4, c[0x0][0x208] ;  /* 0x0000820000047ab9 */ /* 0x000fe20000000a00 */
[----:B------:R-:W-:Y:S01]  /*0040*/  ULDC.64 UR6, c[0x0][0x220] ;  /* 0x0000880000067ab9 */ /* 0x000fe20000000a00 */
[----:B------:R-:W3:Y:S05]  /*0050*/  S2R R3, SR_CTAID.X ;  /* 0x0000000000037919 */ /* 0x000eea0000002500 */
[----:B------:R-:W4:Y:S01]  /*0060*/  LDC.64 R8, c[0x0][0x218] ;  /* 0x00008600ff087b82 */ /* 0x000f220000000a00 */
[----:B-1----:R-:W-:-:S05]  /*0070*/  IMAD.SHL.U32 R0, R0, 0x2, RZ ;  /* 0x0000000200007824 */ /* 0x002fca00078e00ff */
[----:B------:R-:W-:-:S05]  /*0080*/  LOP3.LUT R0, R0, 0xfe, RZ, 0xc0, !PT ;  /* 0x000000fe00007812 */ /* 0x000fca00078ec0ff */
[----:B---3--:R-:W-:-:S05]  /*0090*/  IMAD R0, R3, 0x100, R0 ;  /* 0x0000010003007824 */ /* 0x008fca00078e0200 */
[----:B------:R-:W-:-:S04]  /*00a0*/  SHF.R.S32.HI R5, RZ, 0x1f, R0 ;  /* 0x0000001fff057819 */ /* 0x000fc80000011400 */
[----:B------:R-:W-:-:S04]  /*00b0*/  LEA.HI R2, R5, R0, RZ, 0x2 ;  /* 0x0000000005027211 */ /* 0x000fc800078f10ff */
[----:B------:R-:W-:Y:S02]  /*00c0*/  SHF.R.S32.HI R4, RZ, 0x2, R2 ;  /* 0x00000002ff047819 */ /* 0x000fe40000011402 */
[----:B------:R-:W-:Y:S02]  /*00d0*/  LOP3.LUT R7, R2, 0xfffffffc, RZ, 0xc0, !PT ;  /* 0xfffffffc02077812 */ /* 0x000fe400078ec0ff */
[----:B------:R-:W-:-:S04]  /*00e0*/  LEA.HI R5, R4, R4, RZ, 0x2 ;  /* 0x0000000404057211 */ /* 0x000fc800078f10ff */
[----:B------:R-:W-:-:S05]  /*00f0*/  LOP3.LUT R5, R5, 0xfffffffc, RZ, 0xc0, !PT ;  /* 0xfffffffc05057812 */ /* 0x000fca00078ec0ff */
[----:B------:R-:W-:-:S04]  /*0100*/  IMAD.IADD R5, R4, 0x1, -R5 ;  /* 0x0000000104057824 */ /* 0x000fc800078e0a05 */
[----:B--2---:R-:W-:Y:S02]  /*0110*/  IMAD.WIDE R14, R5, 0x8, R14 ;  /* 0x00000008050e7825 */ /* 0x004fe400078e020e */
[----:B------:R-:W1:Y:S04]  /*0120*/  LDC.64 R4, c[0x0][0x228] ;  /* 0x00008a00ff047b82 */ /* 0x000e680000000a00 */
[----:B------:R-:W2:Y:S01]  /*0130*/  LDG.E.EL.64 R14, desc[UR4][R14.64] ;  /* 0x000000040e0e7981 */ /* 0x000ea2000c2e1b00 */
[----:B------:R-:W-:-:S04]  /*0140*/  IMAD.IADD R12, R0, 0x1, -R7 ;  /* 0x00000001000c7824 */ /* 0x000fc800078e0a07 */
[----:B----4-:R-:W-:-:S06]  /*0150*/  IMAD.WIDE R8, R12, 0x8, R8 ;  /* 0x000000080c087825 */ /* 0x010fcc00078e0208 */
[----:B------:R-:W3:Y:S01]  /*0160*/  LDG.E.EL.128 R8, desc[UR4][R8.64] ;  /* 0x0000000408087981 */ /* 0x000ee2000c2e1d00 */
[----:B-1----:R-:W-:-:S06]  /*0170*/  IMAD.WIDE R4, R12, 0x8, R4 ;  /* 0x000000080c047825 */ /* 0x002fcc00078e0204 */
[----:B------:R-:W4:Y:S01]  /*0180*/  LDG.E.EL.128 R4, desc[UR4][R4.64] ;  /* 0x0000000404047981 */ /* 0x000f22000c2e1d00 */
[----:B------:R-:W-:-:S04]  /*0190*/  SHF.R.S32.HI R3, RZ, 0x17, R3 ;  /* 0x00000017ff037819 */ /* 0x000fc80000011403 */
[----:B------:R-:W-:-:S04]  /*01a0*/  SGXT R3, R3, 0x1 ;  /* 0x000000010303781a */ /* 0x000fc80000000200 */
[----:B------:R-:W-:Y:S02]  /*01b0*/  LEA.HI R3, R3, R0, RZ, 0x4 ;  /* 0x0000000003037211 */ /* 0x000fe400078f20ff */
[----:B--2---:R-:W-:-:S04]  /*01c0*/  SHF.R.U32.HI R13, RZ, 0x1e, R15 ;  /* 0x0000001eff0d7819 */ /* 0x004fc8000001160f */
[----:B------:R-:W-:-:S04]  /*01d0*/  LOP3.LUT R13, R13, 0x2, RZ, 0xc0, !PT ;  /* 0x000000020d0d7812 */ /* 0x000fc800078ec0ff */
[----:B------:R-:W-:Y:S02]  /*01e0*/  IADD3 R16, P0, R14, R13, RZ ;  /* 0x0000000d0e107210 */ /* 0x000fe40007f1e0ff */
[----:B---3--:R-:W-:-:S03]  /*01f0*/  SHF.R.U32.HI R19, RZ, 0x1c, R9 ;  /* 0x0000001cff137819 */ /* 0x008fc60000011609 */
[----:B------:R-:W-:Y:S01]  /*0200*/  IMAD.X R13, RZ, RZ, R15, P0 ;  /* 0x000000ffff0d7224 */ /* 0x000fe200000e060f */
[----:B------:R-:W-:Y:S01]  /*0210*/  LEA R2, P0, R8, UR6, 0x2 ;  /* 0x0000000608027c11 */ /* 0x000fe2000f8010ff */
[----:B------:R-:W-:Y:S01]  /*0220*/  IMAD.SHL.U32 R14, R16, 0x8, RZ ;  /* 0x00000008100e7824 */ /* 0x000fe200078e00ff */
[----:B------:R-:W-:Y:S02]  /*0230*/  SHF.R.U32.HI R15, RZ, 0x1c, R11 ;  /* 0x0000001cff0f7819 */ /* 0x000fe4000001160b */
[----:B------:R-:W-:Y:S02]  /*0240*/  LEA R17, P1, R10, UR6, 0x2 ;  /* 0x000000060a117c11 */ /* 0x000fe4000f8210ff */
[----:B------:R-:W-:Y:S02]  /*0250*/  LEA.HI.X R18, R8, UR7, R9, 0x2, P0 ;  /* 0x0000000708127c11 */ /* 0x000fe400080f1409 */
[----:B------:R-:W-:Y:S02]  /*0260*/  SHF.L.U64.HI R13, R16, 0x3, R13 ;  /* 0x00000003100d7819 */ /* 0x000fe4000001020d */
[----:B------:R-:W-:-:S02]  /*0270*/  LOP3.LUT R15, R15, 0x8, RZ, 0xc0, !PT ;  /* 0x000000080f0f7812 */ /* 0x000fc400078ec0ff */
[----:B----4-:R-:W-:Y:S02]  /*0280*/  LEA R9, P4, R4, UR6, 0x2 ;  /* 0x0000000604097c11 */ /* 0x010fe4000f8810ff */
[----:B------:R-:W-:Y:S02]  /*0290*/  LEA.HI.X R16, R10, UR7, R11, 0x2, P1 ;  /* 0x000000070a107c11 */ /* 0x000fe400088f140b */
[--C-:B------:R-:W-:Y:S02]  /*02a0*/  SHF.R.U32.HI R11, RZ, 0x1c, R5.reuse ;  /* 0x0000001cff0b7819 */ /* 0x100fe40000011605 */
[----:B------:R-:W-:Y:S02]  /*02b0*/  LEA.HI.X R20, R4, UR7, R5, 0x2, P4 ;  /* 0x0000000704147c11 */ /* 0x000fe4000a0f1405 */
[----:B------:R-:W1:Y:S01]  /*02c0*/  LDC.64 R4, c[0x0][0x230] ;  /* 0x00008c00ff047b82 */ /* 0x000e620000000a00 */
[----:B------:R-:W-:Y:S02]  /*02d0*/  IADD3 R8, P2, P3, R14, R17, R15 ;  /* 0x000000110e087210 */ /* 0x000fe40007b5e00f */
[----:B------:R-:W-:-:S02]  /*02e0*/  LOP3.LUT R19, R19, 0x8, RZ, 0xc0, !PT ;  /* 0x0000000813137812 */ /* 0x000fc400078ec0ff */
[----:B------:R-:W-:Y:S02]  /*02f0*/  LEA R15, P4, R6, UR6, 0x2 ;  /* 0x00000006060f7c11 */ /* 0x000fe4000f8810ff */
[----:B------:R-:W-:Y:S02]  /*0300*/  SHF.R.U32.HI R10, RZ, 0x1c, R7 ;  /* 0x0000001cff0a7819 */ /* 0x000fe40000011607 */
[----:B------:R-:W-:Y:S02]  /*0310*/  LOP3.LUT R11, R11, 0x8, RZ, 0xc0, !PT ;  /* 0x000000080b0b7812 */ /* 0x000fe400078ec0ff */
[----:B------:R-:W-:Y:S02]  /*0320*/  IADD3 R2, P0, P1, R14, R2, R19 ;  /* 0x000000020e027210 */ /* 0x000fe4000791e013 */
[----:B------:R-:W-:Y:S02]  /*0330*/  LEA.HI.X R22, R6, UR7, R7, 0x2, P4 ;  /* 0x0000000706167c11 */ /* 0x000fe4000a0f1407 */
[----:B------:R-:W-:-:S02]  /*0340*/  LOP3.LUT R7, R10, 0x8, RZ, 0xc0, !PT ;  /* 0x000000080a077812 */ /* 0x000fc400078ec0ff */
[C---:B------:R-:W-:Y:S02]  /*0350*/  IADD3 R6, P4, P5, R14.reuse, R9, R11 ;  /* 0x000000090e067210 */ /* 0x040fe40007d9e00b */
[----:B------:R-:W-:Y:S02]  /*0360*/  SHF.R.S32.HI R11, RZ, 0x4, R3 ;  /* 0x00000004ff0b7819 */ /* 0x000fe40000011403 */
[----:B------:R-:W-:Y:S02]  /*0370*/  IADD3.X R3, R13, R18, RZ, P0, P1 ;  /* 0x000000120d037210 */ /* 0x000fe400007e24ff */
[----:B------:R-:W-:Y:S01]  /*0380*/  IADD3 R10, P0, P1, R14, R15, R7 ;  /* 0x0000000f0e0a7210 */ /* 0x000fe2000791e007 */
[----:B------:R-:W-:Y:S01]  /*0390*/  IMAD.SHL.U32 R15, R11, 0x4, RZ ;  /* 0x000000040b0f7824 */ /* 0x000fe200078e00ff */
[C---:B------:R-:W-:Y:S02]  /*03a0*/  IADD3.X R9, R13.reuse, R16, RZ, P2, P3 ;  /* 0x000000100d097210 */ /* 0x040fe400017e64ff */
[----:B------:R-:W-:Y:S01]  /*03b0*/  IADD3.X R7, R13, R20, RZ, P4, P5 ;  /* 0x000000140d077210 */ /* 0x000fe200027ea4ff */
[----:B------:R-:W-:Y:S01]  /*03c0*/  IMAD.WIDE R2, R15, 0x4, R2 ;  /* 0x000000040f027825 */ /* 0x000fe200078e0202 */
[----:B------:R-:W-:-:S03]  /*03d0*/  IADD3.X R11, R13, R22, RZ, P0, P1 ;  /* 0x000000160d0b7210 */ /* 0x000fc600007e24ff */
[C---:B------:R-:W-:Y:S02]  /*03e0*/  IMAD.WIDE R8, R15.reuse, 0x4, R8 ;  /* 0x000000040f087825 */ /* 0x040fe400078e0208 */
[----:B------:R-:W2:Y:S02]  /*03f0*/  LDG.E.EL R3, desc[UR4][R2.64] ;  /* 0x0000000402037981 */ /* 0x000ea4000c2e1900 */
[C---:B------:R-:W-:Y:S02]  /*0400*/  IMAD.WIDE R6, R15.reuse, 0x4, R6 ;  /* 0x000000040f067825 */ /* 0x040fe400078e0206 */
[----:B------:R-:W3:Y:S02]  /*0410*/  LDG.E.EL R8, desc[UR4][R8.64] ;  /* 0x0000000408087981 */ /* 0x000ee4000c2e1900 */
[----:B------:R-:W-:Y:S02]  /*0420*/  IMAD.WIDE R10, R15, 0x4, R10 ;  /* 0x000000040f0a7825 */ /* 0x000fe400078e020a */
[----:B------:R-:W2:Y:S02]  /*0430*/  LDG.E.EL R6, desc[UR4][R6.64] ;  /* 0x0000000406067981 */ /* 0x000ea4000c2e1900 */
[----:B-1----:R-:W-:-:S02]  /*0440*/  IMAD.WIDE R4, R12, 0x4, R4 ;  /* 0x000000040c047825 */ /* 0x002fc400078e0204 */
[----:B------:R-:W3:Y:S01]  /*0450*/  LDG.E.EL R11, desc[UR4][R10.64] ;  /* 0x000000040a0b7981 */ /* 0x000ee2000c2e1900 */
[----:B------:R-:W1:Y:S03]  /*0460*/  LDC.64 R12, c[0x0][0x238] ;  /* 0x00008e00ff0c7b82 */ /* 0x000e660000000a00 */
[----:B------:R-:W4:Y:S01]  /*0470*/  LDG.E.EL.64 R4, desc[UR4][R4.64] ;  /* 0x0000000404047981 */ /* 0x000f22000c2e1b00 */
[----:B-1----:R-:W-:-:S04]  /*0480*/  IMAD.WIDE R12, R0, 0x4, R12 ;  /* 0x00000004000c7825 */ /* 0x002fc800078e020c */
[----:B--2---:R-:W-:Y:S01]  /*0490*/  FADD R14, -R3, R6 ;  /* 0x00000006030e7221 */ /* 0x004fe20000000100 */
[----:B---3--:R-:W-:-:S03]  /*04a0*/  FADD R15, -R8, R11 ;  /* 0x0000000b080f7221 */ /* 0x008fc60000000100 */
[----:B----4-:R-:W-:Y:S01]  /*04b0*/  FFMA R14, R4, R14, R3 ;  /* 0x0000000e040e7223 */ /* 0x010fe20000000003 */
[----:B------:R-:W-:-:S05]  /*04c0*/  FFMA R15, R5, R15, R8 ;  /* 0x0000000f050f7223 */ /* 0x000fca0000000008 */
[----:B------:R-:W-:Y:S01]  /*04d0*/  STG.E.64 desc[UR4][R12.64], R14 ;  /* 0x0000000e0c007986 */ /* 0x000fe2000c101b04 */
[----:B------:R-:W-:Y:S05]  /*04e0*/  EXIT ;  /* 0x000000000000794d */ /* 0x000fea0003800000 */
.L_x_0:
[----:B------:R-:W-:-:S00]  /*04f0*/  BRA `(.L_x_0) ;  /* 0xfffffffc00fc7947 */ /* 0x000fc0000383ffff */
[----:B------:R-:W-:-:S00]  /*0500*/  NOP ;  /* 0x0000000000007918 */ /* 0x000fc00000000000 */
[----:B------:R-:W-:-:S00]  /*0510*/  NOP ;  /* 0x0000000000007918 */ /* 0x000fc00000000000 */
[----:B------:R-:W-:-:S00]  /*0520*/  NOP ;  /* 0x0000000000007918 */ /* 0x000fc00000000000 */
[----:B------:R-:W-:-:S00]  /*0530*/  NOP ;  /* 0x0000000000007918 */ /* 0x000fc00000000000 */
[----:B------:R-:W-:-:S00]  /*0540*/  NOP ;  /* 0x0000000000007918 */ /* 0x000fc00000000000 */
[----:B------:R-:W-:-:S00]  /*0550*/  NOP ;  /* 0x0000000000007918 */ /* 0x000fc00000000000 */
[----:B------:R-:W-:-:S00]  /*0560*/  NOP ;  /* 0x0000000000007918 */ /* 0x000fc00000000000 */
[----:B------:R-:W-:-:S00]  /*0570*/  NOP ;  /* 0x0000000000007918 */ /* 0x000fc00000000000 */
.L_x_1:


//--------------------- .nv.constant0.triton_poi_fused__unsafe_index_add_mul_sub_10 --------------------------
	.section	.nv.constant0.triton_poi_fused__unsafe_index_add_mul_sub_10,"a",@progbits
	.sectionflags	@""
	.align	4
.nv.constant0.triton_poi_fused__unsafe_index_add_mul_sub_10:
	.zero		580
